//
// Generated by NVIDIA NVVM Compiler
//
// Compiler Build ID: CL-36424714
// Cuda compilation tools, release 13.0, V13.0.88
// Based on NVVM 20.0.0
//

.version 9.0
.target sm_100
.address_size 64

	// .globl	_Z12to_grayscalePcPhiimm

.visible .entry _Z12to_grayscalePcPhiimm(
	.param .u64 .ptr .align 1 _Z12to_grayscalePcPhiimm_param_0,
	.param .u64 .ptr .align 1 _Z12to_grayscalePcPhiimm_param_1,
	.param .u32 _Z12to_grayscalePcPhiimm_param_2,
	.param .u32 _Z12to_grayscalePcPhiimm_param_3,
	.param .u64 _Z12to_grayscalePcPhiimm_param_4,
	.param .u64 _Z12to_grayscalePcPhiimm_param_5
)
{
	.reg .pred 	%p<4>;
	.reg .b16 	%rs<4>;
	.reg .b32 	%r<15>;
	.reg .b64 	%rd<14>;
	.reg .b64 	%fd<7>;

	ld.param.u64 	%rd1, [_Z12to_grayscalePcPhiimm_param_0];
	ld.param.u64 	%rd2, [_Z12to_grayscalePcPhiimm_param_1];
	ld.param.u32 	%r3, [_Z12to_grayscalePcPhiimm_param_2];
	ld.param.u32 	%r4, [_Z12to_grayscalePcPhiimm_param_3];
	ld.param.u64 	%rd3, [_Z12to_grayscalePcPhiimm_param_4];
	ld.param.u64 	%rd4, [_Z12to_grayscalePcPhiimm_param_5];
	mov.u32 	%r6, %ntid.x;
	mov.u32 	%r7, %ctaid.x;
	mov.u32 	%r8, %tid.x;
	mad.lo.s32 	%r1, %r6, %r7, %r8;
	mov.u32 	%r9, %ntid.y;
	mov.u32 	%r10, %ctaid.y;
	mov.u32 	%r11, %tid.y;
	mad.lo.s32 	%r12, %r9, %r10, %r11;
	setp.ge.s32 	%p1, %r1, %r3;
	setp.ge.s32 	%p2, %r12, %r4;
	or.pred  	%p3, %p1, %p2;
	@%p3 bra 	$L__BB0_2;
	cvta.to.global.u64 	%rd5, %rd1;
	cvta.to.global.u64 	%rd6, %rd2;
	cvt.u64.u32 	%rd7, %r12;
	shl.b32 	%r13, %r1, 2;
	cvt.s64.s32 	%rd8, %r13;
	mad.lo.s64 	%rd9, %rd3, %rd7, %rd8;
	add.s64 	%rd10, %rd5, %rd9;
	ld.global.s8 	%rs1, [%rd10];
	cvt.rn.f64.s16 	%fd1, %rs1;
	ld.global.s8 	%rs2, [%rd10+1];
	cvt.rn.f64.s16 	%fd2, %rs2;
	mul.f64 	%fd3, %fd2, 0d3FE6E2EB1C432CA5;
	fma.rn.f64 	%fd4, %fd1, 0d3FCB367A0F9096BC, %fd3;
	ld.global.s8 	%rs3, [%rd10+2];
	cvt.rn.f64.s16 	%fd5, %rs3;
	fma.rn.f64 	%fd6, %fd5, 0d3FB27BB2FEC56D5D, %fd4;
	cvt.rzi.u32.f64 	%r14, %fd6;
	cvt.s64.s32 	%rd11, %r1;
	mad.lo.s64 	%rd12, %rd4, %rd7, %rd11;
	add.s64 	%rd13, %rd6, %rd12;
	st.global.u8 	[%rd13], %r14;
$L__BB0_2:
	ret;

}


// ===== COMPILED SASS (sm_100) =====

	.target	sm_100

	.elftype	@"ET_EXEC"


//--------------------- .note.nv.tkinfo           --------------------------
	.section	.note.nv.tkinfo,"",@"SHT_NOTE"
	.sectionflags	@"SHF_NOTE_NV_TKINFO"
	.tkinfo
        /*0018*/ 	.word	0x00000002
        /*0030*/ 	.string	""
        /*0030*/ 	.string	"ptxas"
        /*0030*/ 	.string	"Cuda compilation tools, release 13.0, V13.0.88"
        /*0030*/ 	.string	"Build cuda_13.0.r13.0/compiler.36424714_0"
        /*0030*/ 	.string	"-arch sm_100 -m 64 "



//--------------------- .note.nv.cuinfo           --------------------------
	.section	.note.nv.cuinfo,"",@"SHT_NOTE"
	.sectionflags	@"SHF_NOTE_NV_CUINFO"
        /*0018*/ 	.short	0x0002
        /*001a*/ 	.short	0x0064
        /*001c*/ 	.short	0x0082
	.zero		2


//--------------------- .nv.info                  --------------------------
	.section	.nv.info,"",@"SHT_CUDA_INFO"
	.align	4


	//----- nvinfo : EIATTR_REGCOUNT
	.align		4
        /*0000*/ 	.byte	0x04, 0x2f
        /*0002*/ 	.short	(.L_1 - .L_0)
	.align		4
.L_0:
        /*0004*/ 	.word	index@(_Z12to_grayscalePcPhiimm)
        /*0008*/ 	.word	0x00000010


	//----- nvinfo : EIATTR_FRAME_SIZE
	.align		4
.L_1:
        /*000c*/ 	.byte	0x04, 0x11
        /*000e*/ 	.short	(.L_3 - .L_2)
	.align		4
.L_2:
        /*0010*/ 	.word	index@(_Z12to_grayscalePcPhiimm)
        /*0014*/ 	.word	0x00000000


	//----- nvinfo : EIATTR_MIN_STACK_SIZE
	.align		4
.L_3:
        /*0018*/ 	.byte	0x04, 0x12
        /*001a*/ 	.short	(.L_5 - .L_4)
	.align		4
.L_4:
        /*001c*/ 	.word	index@(_Z12to_grayscalePcPhiimm)
        /*0020*/ 	.word	0x00000000
.L_5:


//--------------------- .nv.compat                --------------------------
	.section	.nv.compat,"",@"SHT_CUDA_COMPAT_INFO"
	.align	4
        /*0000*/ 	.byte	0x02, 0x09, 0x00, 0x00, 0x02, 0x02, 0x01, 0x00, 0x02, 0x05, 0x05, 0x00, 0x03, 0x07, 0x01, 0x01
        /*0010*/ 	.byte	0x02, 0x03, 0x00, 0x00, 0x02, 0x06, 0x01, 0x00, 0x04, 0x0b, 0x08, 0x00, 0x01, 0x00, 0x00, 0x00
        /*0020*/ 	.byte	0x00, 0x00, 0x00, 0x00


//--------------------- .nv.info._Z12to_grayscalePcPhiimm --------------------------
	.section	.nv.info._Z12to_grayscalePcPhiimm,"",@"SHT_CUDA_INFO"
	.sectionflags	@""
	.align	4


	//----- nvinfo : EIATTR_CUDA_API_VERSION
	.align		4
        /*0000*/ 	.byte	0x04, 0x37
        /*0002*/ 	.short	(.L_7 - .L_6)
.L_6:
        /*0004*/ 	.word	0x00000082


	//----- nvinfo : EIATTR_KPARAM_INFO
	.align		4
.L_7:
        /*0008*/ 	.byte	0x04, 0x17
        /*000a*/ 	.short	(.L_9 - .L_8)
.L_8:
        /*000c*/ 	.word	0x00000000
        /*0010*/ 	.short	0x0005
        /*0012*/ 	.short	0x0020
        /*0014*/ 	.byte	0x00, 0xf0, 0x21, 0x00


	//----- nvinfo : EIATTR_KPARAM_INFO
	.align		4
.L_9:
        /*0018*/ 	.byte	0x04, 0x17
        /*001a*/ 	.short	(.L_11 - .L_10)
.L_10:
        /*001c*/ 	.word	0x00000000
        /*0020*/ 	.short	0x0004
        /*0022*/ 	.short	0x0018
        /*0024*/ 	.byte	0x00, 0xf0, 0x21, 0x00


	//----- nvinfo : EIATTR_KPARAM_INFO
	.align		4
.L_11:
        /*0028*/ 	.byte	0x04, 0x17
        /*002a*/ 	.short	(.L_13 - .L_12)
.L_12:
        /*002c*/ 	.word	0x00000000
        /*0030*/ 	.short	0x0003
        /*0032*/ 	.short	0x0014
        /*0034*/ 	.byte	0x00, 0xf0, 0x11, 0x00


	//----- nvinfo : EIATTR_KPARAM_INFO
	.align		4
.L_13:
        /*0038*/ 	.byte	0x04, 0x17
        /*003a*/ 	.short	(.L_15 - .L_14)
.L_14:
        /*003c*/ 	.word	0x00000000
        /*0040*/ 	.short	0x0002
        /*0042*/ 	.short	0x0010
        /*0044*/ 	.byte	0x00, 0xf0, 0x11, 0x00


	//----- nvinfo : EIATTR_KPARAM_INFO
	.align		4
.L_15:
        /*0048*/ 	.byte	0x04, 0x17
        /*004a*/ 	.short	(.L_17 - .L_16)
.L_16:
        /*004c*/ 	.word	0x00000000
        /*0050*/ 	.short	0x0001
        /*0052*/ 	.short	0x0008
        /*0054*/ 	.byte	0x00, 0xf5, 0x21, 0x00


	//----- nvinfo : EIATTR_KPARAM_INFO
	.align		4
.L_17:
        /*0058*/ 	.byte	0x04, 0x17
        /*005a*/ 	.short	(.L_19 - .L_18)
.L_18:
        /*005c*/ 	.word	0x00000000
        /*0060*/ 	.short	0x0000
        /*0062*/ 	.short	0x0000
        /*0064*/ 	.byte	0x00, 0xf5, 0x21, 0x00


	//----- nvinfo : EIATTR_SPARSE_MMA_MASK
	.align		4
.L_19:
        /*0068*/ 	.byte	0x03, 0x50
        /*006a*/ 	.short	0x0000


	//----- nvinfo : EIATTR_MAXREG_COUNT
	.align		4
        /*006c*/ 	.byte	0x03, 0x1b
        /*006e*/ 	.short	0x00ff


	//----- nvinfo : EIATTR_MERCURY_ISA_VERSION
	.align		4
        /*0070*/ 	.byte	0x03, 0x5f
        /*0072*/ 	.short	0x0101


	//----- nvinfo : EIATTR_VRC_CTA_INIT_COUNT
	.align		4
        /*0074*/ 	.byte	0x02, 0x4a
	.zero		1
	.zero		1


	//----- nvinfo : EIATTR_EXIT_INSTR_OFFSETS
	.align		4
        /*0078*/ 	.byte	0x04, 0x1c
        /*007a*/ 	.short	(.L_21 - .L_20)


	//   ....[0]....
.L_20:
        /*007c*/ 	.word	0x000000c0


	//   ....[1]....
        /*0080*/ 	.word	0x000002d0


	//----- nvinfo : EIATTR_CBANK_PARAM_SIZE
	.align		4
.L_21:
        /*0084*/ 	.byte	0x03, 0x19
        /*0086*/ 	.short	0x0028


	//----- nvinfo : EIATTR_PARAM_CBANK
	.align		4
        /*0088*/ 	.byte	0x04, 0x0a
        /*008a*/ 	.short	(.L_23 - .L_22)
	.align		4
.L_22:
        /*008c*/ 	.word	index@(.nv.constant0._Z12to_grayscalePcPhiimm)
        /*0090*/ 	.short	0x0380
        /*0092*/ 	.short	0x0028


	//----- nvinfo : EIATTR_SW_WAR
	.align		4
.L_23:
        /*0094*/ 	.byte	0x04, 0x36
        /*0096*/ 	.short	(.L_25 - .L_24)
.L_24:
        /*0098*/ 	.word	0x00000008
.L_25:


//--------------------- .nv.callgraph             --------------------------
	.section	.nv.callgraph,"",@"SHT_CUDA_CALLGRAPH"
	.align	4
	.sectionentsize	8
	.align		4
        /*0000*/ 	.word	0x00000000
	.align		4
        /*0004*/ 	.word	0xffffffff
	.align		4
        /*0008*/ 	.word	0x00000000
	.align		4
        /*000c*/ 	.word	0xfffffffe
	.align		4
        /*0010*/ 	.word	0x00000000
	.align		4
        /*0014*/ 	.word	0xfffffffd
	.align		4
        /*0018*/ 	.word	0x00000000
	.align		4
        /*001c*/ 	.word	0xfffffffc


//--------------------- .text._Z12to_grayscalePcPhiimm --------------------------
	.section	.text._Z12to_grayscalePcPhiimm,"ax",@progbits
	.align	128
        .global         _Z12to_grayscalePcPhiimm
        .type           _Z12to_grayscalePcPhiimm,@function
        .size           _Z12to_grayscalePcPhiimm,(.L_x_1 - _Z12to_grayscalePcPhiimm)
        .other          _Z12to_grayscalePcPhiimm,@"STO_CUDA_ENTRY STV_DEFAULT"
_Z12to_grayscalePcPhiimm:
.text._Z12to_grayscalePcPhiimm:
[----:B------:R-:W-:Y:S01]  /*0000*/  LDC R1, c[0x0][0x37c] ;  /* 0x0000df00ff017b82 */ /* 0x000fe20000000800 */
[----:B------:R-:W0:Y:S01]  /*0010*/  S2R R0, SR_CTAID.Y ;  /* 0x0000000000007919 */ /* 0x000e220000002600 */
[----:B------:R-:W1:Y:S01]  /*0020*/  LDCU UR4, c[0x0][0x360] ;  /* 0x00006c00ff0477ac */ /* 0x000e620008000800 */
[----:B------:R-:W0:Y:S01]  /*0030*/  S2R R5, SR_TID.Y ;  /* 0x0000000000057919 */ /* 0x000e220000002200 */
[----:B------:R-:W0:Y:S01]  /*0040*/  LDCU UR5, c[0x0][0x364] ;  /* 0x00006c80ff0577ac */ /* 0x000e220008000800 */
[----:B------:R-:W1:Y:S01]  /*0050*/  S2R R2, SR_CTAID.X ;  /* 0x0000000000027919 */ /* 0x000e620000002500 */
[----:B------:R-:W2:Y:S01]  /*0060*/  LDCU.64 UR6, c[0x0][0x390] ;  /* 0x00007200ff0677ac */ /* 0x000ea20008000a00 */
[----:B------:R-:W1:Y:S01]  /*0070*/  S2R R3, SR_TID.X ;  /* 0x0000000000037919 */ /* 0x000e620000002100 */
[----:B0-----:R-:W-:-:S05]  /*0080*/  IMAD R0, R0, UR5, R5 ;  /* 0x0000000500007c24 */ /* 0x001fca000f8e0205 */
[----:B--2---:R-:W-:Y:S01]  /*0090*/  ISETP.GE.AND P0, PT, R0, UR7, PT ;  /* 0x0000000700007c0c */ /* 0x004fe2000bf06270 */
[----:B-1----:R-:W-:-:S05]  /*00a0*/  IMAD R2, R2, UR4, R3 ;  /* 0x0000000402027c24 */ /* 0x002fca000f8e0203 */
[----:B------:R-:W-:-:S13]  /*00b0*/  ISETP.GE.OR P0, PT, R2, UR6, P0 ;  /* 0x0000000602007c0c */ /* 0x000fda0008706670 */
[----:B------:R-:W-:Y:S05]  /*00c0*/  @P0 EXIT ;  /* 0x000000000000094d */ /* 0x000fea0003800000 */
[----:B------:R-:W0:Y:S01]  /*00d0*/  LDCU.64 UR6, c[0x0][0x398] ;  /* 0x00007300ff0677ac */ /* 0x000e220008000a00 */
[----:B------:R-:W-:Y:S01]  /*00e0*/  IMAD.SHL.U32 R4, R2, 0x4, RZ ;  /* 0x0000000402047824 */ /* 0x000fe200078e00ff */
[----:B------:R-:W1:Y:S04]  /*00f0*/  LDCU.128 UR8, c[0x0][0x380] ;  /* 0x00007000ff0877ac */ /* 0x000e680008000c00 */
[--C-:B------:R-:W-:Y:S01]  /*0100*/  SHF.R.S32.HI R5, RZ, 0x1f, R4.reuse ;  /* 0x0000001fff057819 */ /* 0x100fe20000011404 */
[----:B------:R-:W2:Y:S02]  /*0110*/  LDCU.64 UR4, c[0x0][0x358] ;  /* 0x00006b00ff0477ac */ /* 0x000ea40008000a00 */
[----:B0-----:R-:W-:-:S04]  /*0120*/  IMAD.WIDE.U32 R4, R0, UR6, R4 ;  /* 0x0000000600047c25 */ /* 0x001fc8000f8e0004 */
[----:B------:R-:W-:Y:S01]  /*0130*/  IMAD R3, R0, UR7, R5 ;  /* 0x0000000700037c24 */ /* 0x000fe2000f8e0205 */
[----:B-1----:R-:W-:-:S04]  /*0140*/  IADD3 R4, P0, PT, R4, UR8, RZ ;  /* 0x0000000804047c10 */ /* 0x002fc8000ff1e0ff */
[----:B------:R-:W-:Y:S01]  /*0150*/  IADD3.X R5, PT, PT, R3, UR9, RZ, P0, !PT ;  /* 0x0000000903057c10 */ /* 0x000fe200087fe4ff */
[----:B------:R-:W-:Y:S01]  /*0160*/  UMOV UR6, 0x1c432ca5 ;  /* 0x1c432ca500067882 */ /* 0x000fe20000000000 */
[----:B------:R-:W-:Y:S01]  /*0170*/  UMOV UR7, 0x3fe6e2eb ;  /* 0x3fe6e2eb00077882 */ /* 0x000fe20000000000 */
[----:B------:R-:W0:Y:S02]  /*0180*/  LDCU.64 UR8, c[0x0][0x3a0] ;  /* 0x00007400ff0877ac */ /* 0x000e240008000a00 */
[----:B--2---:R-:W2:Y:S04]  /*0190*/  LDG.E.S8 R13, desc[UR4][R4.64+0x1] ;  /* 0x00000104040d7981 */ /* 0x004ea8000c1e1300 */
[----:B------:R-:W3:Y:S04]  /*01a0*/  LDG.E.S8 R12, desc[UR4][R4.64] ;  /* 0x00000004040c7981 */ /* 0x000ee8000c1e1300 */
[----:B------:R-:W4:Y:S01]  /*01b0*/  LDG.E.S8 R10, desc[UR4][R4.64+0x2] ;  /* 0x00000204040a7981 */ /* 0x000f22000c1e1300 */
[----:B------:R-:W-:-:S03]  /*01c0*/  SHF.R.S32.HI R3, RZ, 0x1f, R2 ;  /* 0x0000001fff037819 */ /* 0x000fc60000011402 */
[----:B0-----:R-:W-:-:S04]  /*01d0*/  IMAD.WIDE.U32 R2, R0, UR8, R2 ;  /* 0x0000000800027c25 */ /* 0x001fc8000f8e0002 */
[----:B------:R-:W-:Y:S01]  /*01e0*/  IMAD R0, R0, UR9, R3 ;  /* 0x0000000900007c24 */ /* 0x000fe2000f8e0203 */
[----:B------:R-:W-:-:S04]  /*01f0*/  IADD3 R2, P0, PT, R2, UR10, RZ ;  /* 0x0000000a02027c10 */ /* 0x000fc8000ff1e0ff */
[----:B------:R-:W-:Y:S01]  /*0200*/  IADD3.X R3, PT, PT, R0, UR11, RZ, P0, !PT ;  /* 0x0000000b00037c10 */ /* 0x000fe200087fe4ff */
[----:B--2---:R-:W0:Y:S08]  /*0210*/  I2F.F64.S16 R8, R13 ;  /* 0x0000000d00087312 */ /* 0x004e300000101c00 */
[----:B---3--:R-:W1:Y:S01]  /*0220*/  I2F.F64.S16 R6, R12 ;  /* 0x0000000c00067312 */ /* 0x008e620000101c00 */
[----:B0-----:R-:W-:-:S07]  /*0230*/  DMUL R8, R8, UR6 ;  /* 0x0000000608087c28 */ /* 0x001fce0008000000 */
[----:B----4-:R-:W0:Y:S01]  /*0240*/  I2F.F64.S16 R10, R10 ;  /* 0x0000000a000a7312 */ /* 0x010e220000101c00 */
[----:B------:R-:W-:Y:S01]  /*0250*/  UMOV UR6, 0xf9096bc ;  /* 0x0f9096bc00067882 */ /* 0x000fe20000000000 */
[----:B------:R-:W-:Y:S02]  /*0260*/  UMOV UR7, 0x3fcb367a ;  /* 0x3fcb367a00077882 */ /* 0x000fe40000000000 */
[----:B-1----:R-:W-:Y:S01]  /*0270*/  DFMA R6, R6, UR6, R8 ;  /* 0x0000000606067c2b */ /* 0x002fe20008000008 */
[----:B------:R-:W-:Y:S01]  /*0280*/  UMOV UR6, 0xfec56d5d ;  /* 0xfec56d5d00067882 */ /* 0x000fe20000000000 */
[----:B------:R-:W-:-:S06]  /*0290*/  UMOV UR7, 0x3fb27bb2 ;  /* 0x3fb27bb200077882 */ /* 0x000fcc0000000000 */
[----:B0-----:R-:W-:-:S10]  /*02a0*/  DFMA R6, R10, UR6, R6 ;  /* 0x000000060a067c2b */ /* 0x001fd40008000006 */
[----:B------:R-:W0:Y:S02]  /*02b0*/  F2I.U32.F64.TRUNC R7, R6 ;  /* 0x0000000600077311 */ /* 0x000e24000030d000 */
[----:B0-----:R-:W-:Y:S01]  /*02c0*/  STG.E.U8 desc[UR4][R2.64], R7 ;  /* 0x0000000702007986 */ /* 0x001fe2000c101104 */
[----:B------:R-:W-:Y:S05]  /*02d0*/  EXIT ;  /* 0x000000000000794d */ /* 0x000fea0003800000 */
.L_x_0:
[----:B------:R-:W-:-:S00]  /*02e0*/  BRA `(.L_x_0) ;  /* 0xfffffffc00fc7947 */ /* 0x000fc0000383ffff */
[----:B------:R-:W-:-:S00]  /*02f0*/  NOP ;  /* 0x0000000000007918 */ /* 0x000fc00000000000 */
        /* <DEDUP_REMOVED lines=8> */
.L_x_1:


//--------------------- .nv.shared.reserved.0     --------------------------
	.section	.nv.shared.reserved.0,"aw",@nobits
	.weak		__nv_reservedSMEM_offset_0_alias
	.size		__nv_reservedSMEM_offset_0_alias, 0, 64
	.other		__nv_reservedSMEM_offset_0_alias,@"STO_CUDA_RESERVED_SHARED STV_DEFAULT"
__nv_reservedSMEM_offset_0_alias:
	.zero		0
	.zero		64


//--------------------- .nv.constant0._Z12to_grayscalePcPhiimm --------------------------
	.section	.nv.constant0._Z12to_grayscalePcPhiimm,"a",@progbits
	.sectionflags	@""
	.align	4
.nv.constant0._Z12to_grayscalePcPhiimm:
	.zero		936


//--------------------- SYMBOLS --------------------------

	.type		.nv.reservedSmem.offset0,@object
	.size		.nv.reservedSmem.offset0,0x4
